//
// Generated by NVIDIA NVVM Compiler
//
// Compiler Build ID: CL-36424714
// Cuda compilation tools, release 13.0, V13.0.88
// Based on NVVM 20.0.0
//

.version 9.0
.target sm_100
.address_size 64

	// .globl	_Z7reduce1PfS_
.extern .shared .align 16 .b8 sdata[];

.visible .entry _Z7reduce1PfS_(
	.param .u64 .ptr .align 1 _Z7reduce1PfS__param_0,
	.param .u64 .ptr .align 1 _Z7reduce1PfS__param_1
)
{
	.reg .pred 	%p<5>;
	.reg .b32 	%r<19>;
	.reg .b32 	%f<6>;
	.reg .b64 	%rd<9>;

	ld.param.u64 	%rd2, [_Z7reduce1PfS__param_0];
	ld.param.u64 	%rd1, [_Z7reduce1PfS__param_1];
	cvta.to.global.u64 	%rd3, %rd2;
	mov.u32 	%r1, %tid.x;
	mov.u32 	%r2, %ntid.x;
	mov.u32 	%r3, %ctaid.x;
	mad.lo.s32 	%r7, %r2, %r3, %r1;
	mul.wide.s32 	%rd4, %r7, 4;
	add.s64 	%rd5, %rd3, %rd4;
	ld.global.f32 	%f1, [%rd5];
	shl.b32 	%r8, %r1, 2;
	mov.u32 	%r9, sdata;
	add.s32 	%r10, %r9, %r8;
	st.shared.f32 	[%r10], %f1;
	bar.sync 	0;
	setp.lt.u32 	%p1, %r2, 2;
	@%p1 bra 	$L__BB0_5;
	mov.b32 	%r18, 1;
$L__BB0_2:
	shl.b32 	%r5, %r18, 1;
	mul.lo.s32 	%r6, %r5, %r1;
	setp.ge.u32 	%p2, %r6, %r2;
	@%p2 bra 	$L__BB0_4;
	add.s32 	%r12, %r6, %r18;
	shl.b32 	%r13, %r12, 2;
	add.s32 	%r15, %r9, %r13;
	ld.shared.f32 	%f2, [%r15];
	shl.b32 	%r16, %r6, 2;
	add.s32 	%r17, %r9, %r16;
	ld.shared.f32 	%f3, [%r17];
	add.f32 	%f4, %f2, %f3;
	st.shared.f32 	[%r17], %f4;
$L__BB0_4:
	bar.sync 	0;
	setp.lt.u32 	%p3, %r5, %r2;
	mov.u32 	%r18, %r5;
	@%p3 bra 	$L__BB0_2;
$L__BB0_5:
	setp.ne.s32 	%p4, %r1, 0;
	@%p4 bra 	$L__BB0_7;
	ld.shared.f32 	%f5, [sdata];
	cvta.to.global.u64 	%rd6, %rd1;
	mul.wide.u32 	%rd7, %r3, 4;
	add.s64 	%rd8, %rd6, %rd7;
	st.global.f32 	[%rd8], %f5;
$L__BB0_7:
	ret;

}


// ===== COMPILED SASS (sm_100) =====

	.target	sm_100

	.elftype	@"ET_EXEC"


//--------------------- .note.nv.tkinfo           --------------------------
	.section	.note.nv.tkinfo,"",@"SHT_NOTE"
	.sectionflags	@"SHF_NOTE_NV_TKINFO"
	.tkinfo
        /*0018*/ 	.word	0x00000002
        /*0030*/ 	.string	""
        /*0030*/ 	.string	"ptxas"
        /*0030*/ 	.string	"Cuda compilation tools, release 13.0, V13.0.88"
        /*0030*/ 	.string	"Build cuda_13.0.r13.0/compiler.36424714_0"
        /*0030*/ 	.string	"-arch sm_100 -m 64 "



//--------------------- .note.nv.cuinfo           --------------------------
	.section	.note.nv.cuinfo,"",@"SHT_NOTE"
	.sectionflags	@"SHF_NOTE_NV_CUINFO"
        /*0018*/ 	.short	0x0002
        /*001a*/ 	.short	0x0064
        /*001c*/ 	.short	0x0082
	.zero		2


//--------------------- .nv.info                  --------------------------
	.section	.nv.info,"",@"SHT_CUDA_INFO"
	.align	4


	//----- nvinfo : EIATTR_REGCOUNT
	.align		4
        /*0000*/ 	.byte	0x04, 0x2f
        /*0002*/ 	.short	(.L_1 - .L_0)
	.align		4
.L_0:
        /*0004*/ 	.word	index@(_Z7reduce1PfS_)
        /*0008*/ 	.word	0x0000000a


	//----- nvinfo : EIATTR_FRAME_SIZE
	.align		4
.L_1:
        /*000c*/ 	.byte	0x04, 0x11
        /*000e*/ 	.short	(.L_3 - .L_2)
	.align		4
.L_2:
        /*0010*/ 	.word	index@(_Z7reduce1PfS_)
        /*0014*/ 	.word	0x00000000


	//----- nvinfo : EIATTR_MIN_STACK_SIZE
	.align		4
.L_3:
        /*0018*/ 	.byte	0x04, 0x12
        /*001a*/ 	.short	(.L_5 - .L_4)
	.align		4
.L_4:
        /*001c*/ 	.word	index@(_Z7reduce1PfS_)
        /*0020*/ 	.word	0x00000000
.L_5:


//--------------------- .nv.compat                --------------------------
	.section	.nv.compat,"",@"SHT_CUDA_COMPAT_INFO"
	.align	4
        /*0000*/ 	.byte	0x02, 0x09, 0x00, 0x00, 0x02, 0x02, 0x01, 0x00, 0x02, 0x05, 0x05, 0x00, 0x03, 0x07, 0x01, 0x01
        /*0010*/ 	.byte	0x02, 0x03, 0x00, 0x00, 0x02, 0x06, 0x01, 0x00, 0x04, 0x0b, 0x08, 0x00, 0x09, 0x00, 0x00, 0x00
        /*0020*/ 	.byte	0x00, 0x00, 0x00, 0x00


//--------------------- .nv.info._Z7reduce1PfS_   --------------------------
	.section	.nv.info._Z7reduce1PfS_,"",@"SHT_CUDA_INFO"
	.sectionflags	@""
	.align	4


	//----- nvinfo : EIATTR_CUDA_API_VERSION
	.align		4
        /*0000*/ 	.byte	0x04, 0x37
        /*0002*/ 	.short	(.L_7 - .L_6)
.L_6:
        /*0004*/ 	.word	0x00000082


	//----- nvinfo : EIATTR_KPARAM_INFO
	.align		4
.L_7:
        /*0008*/ 	.byte	0x04, 0x17
        /*000a*/ 	.short	(.L_9 - .L_8)
.L_8:
        /*000c*/ 	.word	0x00000000
        /*0010*/ 	.short	0x0001
        /*0012*/ 	.short	0x0008
        /*0014*/ 	.byte	0x00, 0xf5, 0x21, 0x00


	//----- nvinfo : EIATTR_KPARAM_INFO
	.align		4
.L_9:
        /*0018*/ 	.byte	0x04, 0x17
        /*001a*/ 	.short	(.L_11 - .L_10)
.L_10:
        /*001c*/ 	.word	0x00000000
        /*0020*/ 	.short	0x0000
        /*0022*/ 	.short	0x0000
        /*0024*/ 	.byte	0x00, 0xf5, 0x21, 0x00


	//----- nvinfo : EIATTR_SPARSE_MMA_MASK
	.align		4
.L_11:
        /*0028*/ 	.byte	0x03, 0x50
        /*002a*/ 	.short	0x0000


	//----- nvinfo : EIATTR_MAXREG_COUNT
	.align		4
        /*002c*/ 	.byte	0x03, 0x1b
        /*002e*/ 	.short	0x00ff


	//----- nvinfo : EIATTR_NUM_BARRIERS
	.align		4
        /*0030*/ 	.byte	0x02, 0x4c
        /*0032*/ 	.byte	0x01
	.zero		1


	//----- nvinfo : EIATTR_MERCURY_ISA_VERSION
	.align		4
        /*0034*/ 	.byte	0x03, 0x5f
        /*0036*/ 	.short	0x0101


	//----- nvinfo : EIATTR_VRC_CTA_INIT_COUNT
	.align		4
        /*0038*/ 	.byte	0x02, 0x4a
	.zero		1
	.zero		1


	//----- nvinfo : EIATTR_EXIT_INSTR_OFFSETS
	.align		4
        /*003c*/ 	.byte	0x04, 0x1c
        /*003e*/ 	.short	(.L_13 - .L_12)


	//   ....[0]....
.L_12:
        /*0040*/ 	.word	0x00000210


	//   ....[1]....
        /*0044*/ 	.word	0x00000290


	//----- nvinfo : EIATTR_CBANK_PARAM_SIZE
	.align		4
.L_13:
        /*0048*/ 	.byte	0x03, 0x19
        /*004a*/ 	.short	0x0010


	//----- nvinfo : EIATTR_PARAM_CBANK
	.align		4
        /*004c*/ 	.byte	0x04, 0x0a
        /*004e*/ 	.short	(.L_15 - .L_14)
	.align		4
.L_14:
        /*0050*/ 	.word	index@(.nv.constant0._Z7reduce1PfS_)
        /*0054*/ 	.short	0x0380
        /*0056*/ 	.short	0x0010


	//----- nvinfo : EIATTR_SW_WAR
	.align		4
.L_15:
        /*0058*/ 	.byte	0x04, 0x36
        /*005a*/ 	.short	(.L_17 - .L_16)
.L_16:
        /*005c*/ 	.word	0x00000008
.L_17:


//--------------------- .nv.callgraph             --------------------------
	.section	.nv.callgraph,"",@"SHT_CUDA_CALLGRAPH"
	.align	4
	.sectionentsize	8
	.align		4
        /*0000*/ 	.word	0x00000000
	.align		4
        /*0004*/ 	.word	0xffffffff
	.align		4
        /*0008*/ 	.word	0x00000000
	.align		4
        /*000c*/ 	.word	0xfffffffe
	.align		4
        /*0010*/ 	.word	0x00000000
	.align		4
        /*0014*/ 	.word	0xfffffffd
	.align		4
        /*0018*/ 	.word	0x00000000
	.align		4
        /*001c*/ 	.word	0xfffffffc


//--------------------- .text._Z7reduce1PfS_      --------------------------
	.section	.text._Z7reduce1PfS_,"ax",@progbits
	.align	128
        .global         _Z7reduce1PfS_
        .type           _Z7reduce1PfS_,@function
        .size           _Z7reduce1PfS_,(.L_x_3 - _Z7reduce1PfS_)
        .other          _Z7reduce1PfS_,@"STO_CUDA_ENTRY STV_DEFAULT"
_Z7reduce1PfS_:
.text._Z7reduce1PfS_:
[----:B------:R-:W-:Y:S01]  /*0000*/  LDC R1, c[0x0][0x37c] ;  /* 0x0000df00ff017b82 */ /* 0x000fe20000000800 */
[----:B------:R-:W0:Y:S07]  /*0010*/  S2R R4, SR_TID.X ;  /* 0x0000000000047919 */ /* 0x000e2e0000002100 */
[----:B------:R-:W1:Y:S01]  /*0020*/  LDC.64 R2, c[0x0][0x380] ;  /* 0x0000e000ff027b82 */ /* 0x000e620000000a00 */
[----:B------:R-:W0:Y:S01]  /*0030*/  LDCU UR7, c[0x0][0x360] ;  /* 0x00006c00ff0777ac */ /* 0x000e220008000800 */
[----:B------:R-:W0:Y:S01]  /*0040*/  S2R R7, SR_CTAID.X ;  /* 0x0000000000077919 */ /* 0x000e220000002500 */
[----:B------:R-:W2:Y:S01]  /*0050*/  LDCU.64 UR8, c[0x0][0x358] ;  /* 0x00006b00ff0877ac */ /* 0x000ea20008000a00 */
[----:B0-----:R-:W-:-:S04]  /*0060*/  IMAD R5, R7, UR7, R4 ;  /* 0x0000000707057c24 */ /* 0x001fc8000f8e0204 */
[----:B-1----:R-:W-:-:S06]  /*0070*/  IMAD.WIDE R2, R5, 0x4, R2 ;  /* 0x0000000405027825 */ /* 0x002fcc00078e0202 */
[----:B--2---:R-:W2:Y:S01]  /*0080*/  LDG.E R2, desc[UR8][R2.64] ;  /* 0x0000000802027981 */ /* 0x004ea2000c1e1900 */
[----:B------:R-:W0:Y:S01]  /*0090*/  S2UR UR5, SR_CgaCtaId ;  /* 0x00000000000579c3 */ /* 0x000e220000008800 */
[----:B------:R-:W-:Y:S01]  /*00a0*/  UMOV UR4, 0x400 ;  /* 0x0000040000047882 */ /* 0x000fe20000000000 */
[----:B------:R-:W-:Y:S01]  /*00b0*/  UISETP.GE.U32.AND UP0, UPT, UR7, 0x2, UPT ;  /* 0x000000020700788c */ /* 0x000fe2000bf06070 */
[----:B------:R-:W-:Y:S01]  /*00c0*/  ISETP.NE.AND P1, PT, R4, RZ, PT ;  /* 0x000000ff0400720c */ /* 0x000fe20003f25270 */
[----:B0-----:R-:W-:-:S06]  /*00d0*/  ULEA UR4, UR5, UR4, 0x18 ;  /* 0x0000000405047291 */ /* 0x001fcc000f8ec0ff */
[----:B------:R-:W-:-:S05]  /*00e0*/  LEA R5, R4, UR4, 0x2 ;  /* 0x0000000404057c11 */ /* 0x000fca000f8e10ff */
[----:B--2---:R0:W-:Y:S01]  /*00f0*/  STS [R5], R2 ;  /* 0x0000000205007388 */ /* 0x0041e20000000800 */
[----:B------:R-:W-:Y:S06]  /*0100*/  BAR.SYNC.DEFER_BLOCKING 0x0 ;  /* 0x0000000000007b1d */ /* 0x000fec0000010000 */
[----:B------:R-:W-:Y:S05]  /*0110*/  BRA.U !UP0, `(.L_x_0) ;  /* 0x00000001083c7547 */ /* 0x000fea000b800000 */
[----:B------:R-:W-:-:S05]  /*0120*/  UMOV UR5, 0x1 ;  /* 0x0000000100057882 */ /* 0x000fca0000000000 */
.L_x_1:
[----:B------:R-:W-:-:S04]  /*0130*/  USHF.L.U32 UR6, UR5, 0x1, URZ ;  /* 0x0000000105067899 */ /* 0x000fc800080006ff */
[----:B------:R-:W-:Y:S02]  /*0140*/  UISETP.GE.U32.AND UP0, UPT, UR6, UR7, UPT ;  /* 0x000000070600728c */ /* 0x000fe4000bf06070 */
[----:B01----:R-:W-:-:S05]  /*0150*/  IMAD R2, R4, UR6, RZ ;  /* 0x0000000604027c24 */ /* 0x003fca000f8e02ff */
[----:B------:R-:W-:-:S13]  /*0160*/  ISETP.GE.U32.AND P0, PT, R2, UR7, PT ;  /* 0x0000000702007c0c */ /* 0x000fda000bf06070 */
[C---:B------:R-:W-:Y:S01]  /*0170*/  @!P0 IADD3 R0, PT, PT, R2.reuse, UR5, RZ ;  /* 0x0000000502008c10 */ /* 0x040fe2000fffe0ff */
[----:B------:R-:W-:Y:S01]  /*0180*/  UMOV UR5, UR6 ;  /* 0x0000000600057c82 */ /* 0x000fe20008000000 */
[----:B------:R-:W-:Y:S02]  /*0190*/  @!P0 LEA R2, R2, UR4, 0x2 ;  /* 0x0000000402028c11 */ /* 0x000fe4000f8e10ff */
[----:B------:R-:W-:-:S03]  /*01a0*/  @!P0 LEA R0, R0, UR4, 0x2 ;  /* 0x0000000400008c11 */ /* 0x000fc6000f8e10ff */
[----:B------:R-:W-:Y:S04]  /*01b0*/  @!P0 LDS R3, [R2] ;  /* 0x0000000002038984 */ /* 0x000fe80000000800 */
[----:B------:R-:W0:Y:S02]  /*01c0*/  @!P0 LDS R0, [R0] ;  /* 0x0000000000008984 */ /* 0x000e240000000800 */
[----:B0-----:R-:W-:-:S05]  /*01d0*/  @!P0 FADD R3, R0, R3 ;  /* 0x0000000300038221 */ /* 0x001fca0000000000 */
[----:B------:R1:W-:Y:S01]  /*01e0*/  @!P0 STS [R2], R3 ;  /* 0x0000000302008388 */ /* 0x0003e20000000800 */
[----:B------:R-:W-:Y:S06]  /*01f0*/  BAR.SYNC.DEFER_BLOCKING 0x0 ;  /* 0x0000000000007b1d */ /* 0x000fec0000010000 */
[----:B------:R-:W-:Y:S05]  /*0200*/  BRA.U !UP0, `(.L_x_1) ;  /* 0xfffffffd08c87547 */ /* 0x000fea000b83ffff */
.L_x_0:
[----:B------:R-:W-:Y:S05]  /*0210*/  @P1 EXIT ;  /* 0x000000000000194d */ /* 0x000fea0003800000 */
[----:B------:R-:W2:Y:S01]  /*0220*/  S2UR UR5, SR_CgaCtaId ;  /* 0x00000000000579c3 */ /* 0x000ea20000008800 */
[----:B------:R-:W-:-:S07]  /*0230*/  UMOV UR4, 0x400 ;  /* 0x0000040000047882 */ /* 0x000fce0000000000 */
[----:B01----:R-:W0:Y:S01]  /*0240*/  LDC.64 R2, c[0x0][0x388] ;  /* 0x0000e200ff027b82 */ /* 0x003e220000000a00 */
[----:B--2---:R-:W-:Y:S01]  /*0250*/  ULEA UR4, UR5, UR4, 0x18 ;  /* 0x0000000405047291 */ /* 0x004fe2000f8ec0ff */
[----:B0-----:R-:W-:-:S08]  /*0260*/  IMAD.WIDE.U32 R2, R7, 0x4, R2 ;  /* 0x0000000407027825 */ /* 0x001fd000078e0002 */
[----:B------:R-:W0:Y:S04]  /*0270*/  LDS R5, [UR4] ;  /* 0x00000004ff057984 */ /* 0x000e280008000800 */
[----:B0-----:R-:W-:Y:S01]  /*0280*/  STG.E desc[UR8][R2.64], R5 ;  /* 0x0000000502007986 */ /* 0x001fe2000c101908 */
[----:B------:R-:W-:Y:S05]  /*0290*/  EXIT ;  /* 0x000000000000794d */ /* 0x000fea0003800000 */
.L_x_2:
[----:B------:R-:W-:-:S00]  /*02a0*/  BRA `(.L_x_2) ;  /* 0xfffffffc00fc7947 */ /* 0x000fc0000383ffff */
[----:B------:R-:W-:-:S00]  /*02b0*/  NOP ;  /* 0x0000000000007918 */ /* 0x000fc00000000000 */
        /* <DEDUP_REMOVED lines=12> */
.L_x_3:


//--------------------- .nv.shared._Z7reduce1PfS_ --------------------------
	.section	.nv.shared._Z7reduce1PfS_,"aw",@nobits
	.sectionflags	@""
	.align	16
	.zero		1024


//--------------------- .nv.shared.reserved.0     --------------------------
	.section	.nv.shared.reserved.0,"aw",@nobits
	.weak		__nv_reservedSMEM_offset_0_alias
	.size		__nv_reservedSMEM_offset_0_alias, 0, 64
	.other		__nv_reservedSMEM_offset_0_alias,@"STO_CUDA_RESERVED_SHARED STV_DEFAULT"
__nv_reservedSMEM_offset_0_alias:
	.zero		0
	.zero		64


//--------------------- .nv.constant0._Z7reduce1PfS_ --------------------------
	.section	.nv.constant0._Z7reduce1PfS_,"a",@progbits
	.sectionflags	@""
	.align	4
.nv.constant0._Z7reduce1PfS_:
	.zero		912


//--------------------- SYMBOLS --------------------------

	.type		.nv.reservedSmem.offset0,@object
	.size		.nv.reservedSmem.offset0,0x4
	.type		.nv.reservedSmem.cap,@object
	.size		.nv.reservedSmem.cap,0x4
